//
// Generated by NVIDIA NVVM Compiler
//
// Compiler Build ID: CL-36424714
// Cuda compilation tools, release 13.0, V13.0.88
// Based on NVVM 20.0.0
//

.version 9.0
.target sm_100
.address_size 64

	// .globl	_ZN3cub18CUB_300001_SM_10006detail11EmptyKernelIvEEvv
.global .align 1 .b8 _ZN41_INTERNAL_713a4f1e_4_k_cu_675e40c8_2676694cuda3std3__45__cpo5beginE[1];
.global .align 1 .b8 _ZN41_INTERNAL_713a4f1e_4_k_cu_675e40c8_2676694cuda3std3__45__cpo3endE[1];
.global .align 1 .b8 _ZN41_INTERNAL_713a4f1e_4_k_cu_675e40c8_2676694cuda3std3__45__cpo6cbeginE[1];
.global .align 1 .b8 _ZN41_INTERNAL_713a4f1e_4_k_cu_675e40c8_2676694cuda3std3__45__cpo4cendE[1];
.global .align 1 .b8 _ZN41_INTERNAL_713a4f1e_4_k_cu_675e40c8_2676694cuda3std3__45__cpo6rbeginE[1];
.global .align 1 .b8 _ZN41_INTERNAL_713a4f1e_4_k_cu_675e40c8_2676694cuda3std3__45__cpo4rendE[1];
.global .align 1 .b8 _ZN41_INTERNAL_713a4f1e_4_k_cu_675e40c8_2676694cuda3std3__45__cpo7crbeginE[1];
.global .align 1 .b8 _ZN41_INTERNAL_713a4f1e_4_k_cu_675e40c8_2676694cuda3std3__45__cpo5crendE[1];
.global .align 1 .b8 _ZN41_INTERNAL_713a4f1e_4_k_cu_675e40c8_2676694cuda3std3__443_GLOBAL__N__713a4f1e_4_k_cu_675e40c8_2676696ignoreE[1];
.global .align 1 .b8 _ZN41_INTERNAL_713a4f1e_4_k_cu_675e40c8_2676694cuda3std3__419piecewise_constructE[1];
.global .align 1 .b8 _ZN41_INTERNAL_713a4f1e_4_k_cu_675e40c8_2676694cuda3std3__48in_placeE[1];
.global .align 1 .b8 _ZN41_INTERNAL_713a4f1e_4_k_cu_675e40c8_2676694cuda3std3__420unreachable_sentinelE[1];
.global .align 1 .b8 _ZN41_INTERNAL_713a4f1e_4_k_cu_675e40c8_2676694cuda3std3__47nulloptE[1];
.global .align 1 .b8 _ZN41_INTERNAL_713a4f1e_4_k_cu_675e40c8_2676694cuda3std3__48unexpectE[1];
.global .align 1 .b8 _ZN41_INTERNAL_713a4f1e_4_k_cu_675e40c8_2676694cuda3std6ranges3__45__cpo4swapE[1];
.global .align 1 .b8 _ZN41_INTERNAL_713a4f1e_4_k_cu_675e40c8_2676694cuda3std6ranges3__45__cpo9iter_moveE[1];
.global .align 1 .b8 _ZN41_INTERNAL_713a4f1e_4_k_cu_675e40c8_2676694cuda3std6ranges3__45__cpo5beginE[1];
.global .align 1 .b8 _ZN41_INTERNAL_713a4f1e_4_k_cu_675e40c8_2676694cuda3std6ranges3__45__cpo3endE[1];
.global .align 1 .b8 _ZN41_INTERNAL_713a4f1e_4_k_cu_675e40c8_2676694cuda3std6ranges3__45__cpo6cbeginE[1];
.global .align 1 .b8 _ZN41_INTERNAL_713a4f1e_4_k_cu_675e40c8_2676694cuda3std6ranges3__45__cpo4cendE[1];
.global .align 1 .b8 _ZN41_INTERNAL_713a4f1e_4_k_cu_675e40c8_2676694cuda3std6ranges3__45__cpo7advanceE[1];
.global .align 1 .b8 _ZN41_INTERNAL_713a4f1e_4_k_cu_675e40c8_2676694cuda3std6ranges3__45__cpo9iter_swapE[1];
.global .align 1 .b8 _ZN41_INTERNAL_713a4f1e_4_k_cu_675e40c8_2676694cuda3std6ranges3__45__cpo4nextE[1];
.global .align 1 .b8 _ZN41_INTERNAL_713a4f1e_4_k_cu_675e40c8_2676694cuda3std6ranges3__45__cpo4prevE[1];
.global .align 1 .b8 _ZN41_INTERNAL_713a4f1e_4_k_cu_675e40c8_2676694cuda3std6ranges3__45__cpo4dataE[1];
.global .align 1 .b8 _ZN41_INTERNAL_713a4f1e_4_k_cu_675e40c8_2676694cuda3std6ranges3__45__cpo5cdataE[1];
.global .align 1 .b8 _ZN41_INTERNAL_713a4f1e_4_k_cu_675e40c8_2676694cuda3std6ranges3__45__cpo4sizeE[1];
.global .align 1 .b8 _ZN41_INTERNAL_713a4f1e_4_k_cu_675e40c8_2676694cuda3std6ranges3__45__cpo5ssizeE[1];
.global .align 1 .b8 _ZN41_INTERNAL_713a4f1e_4_k_cu_675e40c8_2676694cuda3std6ranges3__45__cpo8distanceE[1];
.global .align 1 .b8 _ZN41_INTERNAL_713a4f1e_4_k_cu_675e40c8_2676696thrust24THRUST_300001_SM_1000_NS8cuda_cub3parE[1];
.global .align 1 .b8 _ZN41_INTERNAL_713a4f1e_4_k_cu_675e40c8_2676696thrust24THRUST_300001_SM_1000_NS8cuda_cub10par_nosyncE[1];
.global .align 1 .b8 _ZN41_INTERNAL_713a4f1e_4_k_cu_675e40c8_2676696thrust24THRUST_300001_SM_1000_NS6system6detail10sequential3seqE[1];
.global .align 1 .b8 _ZN41_INTERNAL_713a4f1e_4_k_cu_675e40c8_2676696thrust24THRUST_300001_SM_1000_NS12placeholders2_1E[1];
.global .align 1 .b8 _ZN41_INTERNAL_713a4f1e_4_k_cu_675e40c8_2676696thrust24THRUST_300001_SM_1000_NS12placeholders2_2E[1];
.global .align 1 .b8 _ZN41_INTERNAL_713a4f1e_4_k_cu_675e40c8_2676696thrust24THRUST_300001_SM_1000_NS12placeholders2_3E[1];
.global .align 1 .b8 _ZN41_INTERNAL_713a4f1e_4_k_cu_675e40c8_2676696thrust24THRUST_300001_SM_1000_NS12placeholders2_4E[1];
.global .align 1 .b8 _ZN41_INTERNAL_713a4f1e_4_k_cu_675e40c8_2676696thrust24THRUST_300001_SM_1000_NS12placeholders2_5E[1];
.global .align 1 .b8 _ZN41_INTERNAL_713a4f1e_4_k_cu_675e40c8_2676696thrust24THRUST_300001_SM_1000_NS12placeholders2_6E[1];
.global .align 1 .b8 _ZN41_INTERNAL_713a4f1e_4_k_cu_675e40c8_2676696thrust24THRUST_300001_SM_1000_NS12placeholders2_7E[1];
.global .align 1 .b8 _ZN41_INTERNAL_713a4f1e_4_k_cu_675e40c8_2676696thrust24THRUST_300001_SM_1000_NS12placeholders2_8E[1];
.global .align 1 .b8 _ZN41_INTERNAL_713a4f1e_4_k_cu_675e40c8_2676696thrust24THRUST_300001_SM_1000_NS12placeholders2_9E[1];
.global .align 1 .b8 _ZN41_INTERNAL_713a4f1e_4_k_cu_675e40c8_2676696thrust24THRUST_300001_SM_1000_NS12placeholders3_10E[1];
.global .align 1 .b8 _ZN41_INTERNAL_713a4f1e_4_k_cu_675e40c8_2676696thrust24THRUST_300001_SM_1000_NS3seqE[1];

.visible .entry _ZN3cub18CUB_300001_SM_10006detail11EmptyKernelIvEEvv()
{


	ret;

}


// ===== COMPILED SASS (sm_100) =====

	.target	sm_100

	.elftype	@"ET_EXEC"


//--------------------- .note.nv.tkinfo           --------------------------
	.section	.note.nv.tkinfo,"",@"SHT_NOTE"
	.sectionflags	@"SHF_NOTE_NV_TKINFO"
	.tkinfo
        /*0018*/ 	.word	0x00000002
        /*0030*/ 	.string	""
        /*0030*/ 	.string	"ptxas"
        /*0030*/ 	.string	"Cuda compilation tools, release 13.0, V13.0.88"
        /*0030*/ 	.string	"Build cuda_13.0.r13.0/compiler.36424714_0"
        /*0030*/ 	.string	"-arch sm_100 -m 64 "



//--------------------- .note.nv.cuinfo           --------------------------
	.section	.note.nv.cuinfo,"",@"SHT_NOTE"
	.sectionflags	@"SHF_NOTE_NV_CUINFO"
        /*0018*/ 	.short	0x0002
        /*001a*/ 	.short	0x0064
        /*001c*/ 	.short	0x0082
	.zero		2


//--------------------- .nv.info                  --------------------------
	.section	.nv.info,"",@"SHT_CUDA_INFO"
	.align	4


	//----- nvinfo : EIATTR_REGCOUNT
	.align		4
        /*0000*/ 	.byte	0x04, 0x2f
        /*0002*/ 	.short	(.L_44 - .L_43)
	.align		4
.L_43:
        /*0004*/ 	.word	index@(_ZN3cub18CUB_300001_SM_10006detail11EmptyKernelIvEEvv)
        /*0008*/ 	.word	0x00000004


	//----- nvinfo : EIATTR_FRAME_SIZE
	.align		4
.L_44:
        /*000c*/ 	.byte	0x04, 0x11
        /*000e*/ 	.short	(.L_46 - .L_45)
	.align		4
.L_45:
        /*0010*/ 	.word	index@(_ZN3cub18CUB_300001_SM_10006detail11EmptyKernelIvEEvv)
        /*0014*/ 	.word	0x00000000


	//----- nvinfo : EIATTR_MIN_STACK_SIZE
	.align		4
.L_46:
        /*0018*/ 	.byte	0x04, 0x12
        /*001a*/ 	.short	(.L_48 - .L_47)
	.align		4
.L_47:
        /*001c*/ 	.word	index@(_ZN3cub18CUB_300001_SM_10006detail11EmptyKernelIvEEvv)
        /*0020*/ 	.word	0x00000000
.L_48:


//--------------------- .nv.compat                --------------------------
	.section	.nv.compat,"",@"SHT_CUDA_COMPAT_INFO"
	.align	4
        /*0000*/ 	.byte	0x02, 0x09, 0x00, 0x00, 0x02, 0x02, 0x01, 0x00, 0x02, 0x05, 0x05, 0x00, 0x03, 0x07, 0x01, 0x01
        /*0010*/ 	.byte	0x02, 0x03, 0x00, 0x00, 0x02, 0x06, 0x01, 0x00, 0x04, 0x0b, 0x08, 0x00, 0x09, 0x00, 0x00, 0x00
        /*0020*/ 	.byte	0x00, 0x00, 0x00, 0x00


//--------------------- .nv.info._ZN3cub18CUB_300001_SM_10006detail11EmptyKernelIvEEvv --------------------------
	.section	.nv.info._ZN3cub18CUB_300001_SM_10006detail11EmptyKernelIvEEvv,"",@"SHT_CUDA_INFO"
	.sectionflags	@""
	.align	4


	//----- nvinfo : EIATTR_CUDA_API_VERSION
	.align		4
        /*0000*/ 	.byte	0x04, 0x37
        /*0002*/ 	.short	(.L_50 - .L_49)
.L_49:
        /*0004*/ 	.word	0x00000082


	//----- nvinfo : EIATTR_SPARSE_MMA_MASK
	.align		4
.L_50:
        /*0008*/ 	.byte	0x03, 0x50
        /*000a*/ 	.short	0x0000


	//----- nvinfo : EIATTR_MAXREG_COUNT
	.align		4
        /*000c*/ 	.byte	0x03, 0x1b
        /*000e*/ 	.short	0x00ff


	//----- nvinfo : EIATTR_MERCURY_ISA_VERSION
	.align		4
        /*0010*/ 	.byte	0x03, 0x5f
        /*0012*/ 	.short	0x0101


	//----- nvinfo : EIATTR_VRC_CTA_INIT_COUNT
	.align		4
        /*0014*/ 	.byte	0x02, 0x4a
	.zero		1
	.zero		1


	//----- nvinfo : EIATTR_EXIT_INSTR_OFFSETS
	.align		4
        /*0018*/ 	.byte	0x04, 0x1c
        /*001a*/ 	.short	(.L_52 - .L_51)


	//   ....[0]....
.L_51:
        /*001c*/ 	.word	0x00000010


	//----- nvinfo : EIATTR_SW_WAR
	.align		4
.L_52:
        /*0020*/ 	.byte	0x04, 0x36
        /*0022*/ 	.short	(.L_54 - .L_53)
.L_53:
        /*0024*/ 	.word	0x00000008
.L_54:


//--------------------- .nv.callgraph             --------------------------
	.section	.nv.callgraph,"",@"SHT_CUDA_CALLGRAPH"
	.align	4
	.sectionentsize	8
	.align		4
        /*0000*/ 	.word	0x00000000
	.align		4
        /*0004*/ 	.word	0xffffffff
	.align		4
        /*0008*/ 	.word	0x00000000
	.align		4
        /*000c*/ 	.word	0xfffffffe
	.align		4
        /*0010*/ 	.word	0x00000000
	.align		4
        /*0014*/ 	.word	0xfffffffd
	.align		4
        /*0018*/ 	.word	0x00000000
	.align		4
        /*001c*/ 	.word	0xfffffffc


//--------------------- .nv.constant4             --------------------------
	.section	.nv.constant4,"a",@progbits
	.align	8
	.align		8
.nv.constant4:
        /*0000*/ 	.dword	_ZN41_INTERNAL_713a4f1e_4_k_cu_675e40c8_2679654cuda3std3__45__cpo5beginE
	.align		8
        /*0008*/ 	.dword	_ZN41_INTERNAL_713a4f1e_4_k_cu_675e40c8_2679654cuda3std3__45__cpo3endE
	.align		8
        /*0010*/ 	.dword	_ZN41_INTERNAL_713a4f1e_4_k_cu_675e40c8_2679654cuda3std3__45__cpo6cbeginE
	.align		8
        /*0018*/ 	.dword	_ZN41_INTERNAL_713a4f1e_4_k_cu_675e40c8_2679654cuda3std3__45__cpo4cendE
	.align		8
        /*0020*/ 	.dword	_ZN41_INTERNAL_713a4f1e_4_k_cu_675e40c8_2679654cuda3std3__45__cpo6rbeginE
	.align		8
        /*0028*/ 	.dword	_ZN41_INTERNAL_713a4f1e_4_k_cu_675e40c8_2679654cuda3std3__45__cpo4rendE
	.align		8
        /*0030*/ 	.dword	_ZN41_INTERNAL_713a4f1e_4_k_cu_675e40c8_2679654cuda3std3__45__cpo7crbeginE
	.align		8
        /*0038*/ 	.dword	_ZN41_INTERNAL_713a4f1e_4_k_cu_675e40c8_2679654cuda3std3__45__cpo5crendE
	.align		8
        /*0040*/ 	.dword	_ZN41_INTERNAL_713a4f1e_4_k_cu_675e40c8_2679654cuda3std3__443_GLOBAL__N__713a4f1e_4_k_cu_675e40c8_2679656ignoreE
	.align		8
        /*0048*/ 	.dword	_ZN41_INTERNAL_713a4f1e_4_k_cu_675e40c8_2679654cuda3std3__419piecewise_constructE
	.align		8
        /*0050*/ 	.dword	_ZN41_INTERNAL_713a4f1e_4_k_cu_675e40c8_2679654cuda3std3__48in_placeE
	.align		8
        /*0058*/ 	.dword	_ZN41_INTERNAL_713a4f1e_4_k_cu_675e40c8_2679654cuda3std3__420unreachable_sentinelE
	.align		8
        /*0060*/ 	.dword	_ZN41_INTERNAL_713a4f1e_4_k_cu_675e40c8_2679654cuda3std3__47nulloptE
	.align		8
        /*0068*/ 	.dword	_ZN41_INTERNAL_713a4f1e_4_k_cu_675e40c8_2679654cuda3std3__48unexpectE
	.align		8
        /*0070*/ 	.dword	_ZN41_INTERNAL_713a4f1e_4_k_cu_675e40c8_2679654cuda3std6ranges3__45__cpo4swapE
	.align		8
        /*0078*/ 	.dword	_ZN41_INTERNAL_713a4f1e_4_k_cu_675e40c8_2679654cuda3std6ranges3__45__cpo9iter_moveE
	.align		8
        /*0080*/ 	.dword	_ZN41_INTERNAL_713a4f1e_4_k_cu_675e40c8_2679654cuda3std6ranges3__45__cpo5beginE
	.align		8
        /*0088*/ 	.dword	_ZN41_INTERNAL_713a4f1e_4_k_cu_675e40c8_2679654cuda3std6ranges3__45__cpo3endE
	.align		8
        /*0090*/ 	.dword	_ZN41_INTERNAL_713a4f1e_4_k_cu_675e40c8_2679654cuda3std6ranges3__45__cpo6cbeginE
	.align		8
        /*0098*/ 	.dword	_ZN41_INTERNAL_713a4f1e_4_k_cu_675e40c8_2679654cuda3std6ranges3__45__cpo4cendE
	.align		8
        /*00a0*/ 	.dword	_ZN41_INTERNAL_713a4f1e_4_k_cu_675e40c8_2679654cuda3std6ranges3__45__cpo7advanceE
	.align		8
        /*00a8*/ 	.dword	_ZN41_INTERNAL_713a4f1e_4_k_cu_675e40c8_2679654cuda3std6ranges3__45__cpo9iter_swapE
	.align		8
        /*00b0*/ 	.dword	_ZN41_INTERNAL_713a4f1e_4_k_cu_675e40c8_2679654cuda3std6ranges3__45__cpo4nextE
	.align		8
        /*00b8*/ 	.dword	_ZN41_INTERNAL_713a4f1e_4_k_cu_675e40c8_2679654cuda3std6ranges3__45__cpo4prevE
	.align		8
        /*00c0*/ 	.dword	_ZN41_INTERNAL_713a4f1e_4_k_cu_675e40c8_2679654cuda3std6ranges3__45__cpo4dataE
	.align		8
        /*00c8*/ 	.dword	_ZN41_INTERNAL_713a4f1e_4_k_cu_675e40c8_2679654cuda3std6ranges3__45__cpo5cdataE
	.align		8
        /*00d0*/ 	.dword	_ZN41_INTERNAL_713a4f1e_4_k_cu_675e40c8_2679654cuda3std6ranges3__45__cpo4sizeE
	.align		8
        /*00d8*/ 	.dword	_ZN41_INTERNAL_713a4f1e_4_k_cu_675e40c8_2679654cuda3std6ranges3__45__cpo5ssizeE
	.align		8
        /*00e0*/ 	.dword	_ZN41_INTERNAL_713a4f1e_4_k_cu_675e40c8_2679654cuda3std6ranges3__45__cpo8distanceE
	.align		8
        /*00e8*/ 	.dword	_ZN41_INTERNAL_713a4f1e_4_k_cu_675e40c8_2679656thrust24THRUST_300001_SM_1000_NS8cuda_cub3parE
	.align		8
        /*00f0*/ 	.dword	_ZN41_INTERNAL_713a4f1e_4_k_cu_675e40c8_2679656thrust24THRUST_300001_SM_1000_NS8cuda_cub10par_nosyncE
	.align		8
        /*00f8*/ 	.dword	_ZN41_INTERNAL_713a4f1e_4_k_cu_675e40c8_2679656thrust24THRUST_300001_SM_1000_NS6system6detail10sequential3seqE
	.align		8
        /*0100*/ 	.dword	_ZN41_INTERNAL_713a4f1e_4_k_cu_675e40c8_2679656thrust24THRUST_300001_SM_1000_NS12placeholders2_1E
	.align		8
        /*0108*/ 	.dword	_ZN41_INTERNAL_713a4f1e_4_k_cu_675e40c8_2679656thrust24THRUST_300001_SM_1000_NS12placeholders2_2E
	.align		8
        /*0110*/ 	.dword	_ZN41_INTERNAL_713a4f1e_4_k_cu_675e40c8_2679656thrust24THRUST_300001_SM_1000_NS12placeholders2_3E
	.align		8
        /*0118*/ 	.dword	_ZN41_INTERNAL_713a4f1e_4_k_cu_675e40c8_2679656thrust24THRUST_300001_SM_1000_NS12placeholders2_4E
	.align		8
        /*0120*/ 	.dword	_ZN41_INTERNAL_713a4f1e_4_k_cu_675e40c8_2679656thrust24THRUST_300001_SM_1000_NS12placeholders2_5E
	.align		8
        /*0128*/ 	.dword	_ZN41_INTERNAL_713a4f1e_4_k_cu_675e40c8_2679656thrust24THRUST_300001_SM_1000_NS12placeholders2_6E
	.align		8
        /*0130*/ 	.dword	_ZN41_INTERNAL_713a4f1e_4_k_cu_675e40c8_2679656thrust24THRUST_300001_SM_1000_NS12placeholders2_7E
	.align		8
        /*0138*/ 	.dword	_ZN41_INTERNAL_713a4f1e_4_k_cu_675e40c8_2679656thrust24THRUST_300001_SM_1000_NS12placeholders2_8E
	.align		8
        /*0140*/ 	.dword	_ZN41_INTERNAL_713a4f1e_4_k_cu_675e40c8_2679656thrust24THRUST_300001_SM_1000_NS12placeholders2_9E
	.align		8
        /*0148*/ 	.dword	_ZN41_INTERNAL_713a4f1e_4_k_cu_675e40c8_2679656thrust24THRUST_300001_SM_1000_NS12placeholders3_10E
	.align		8
        /*0150*/ 	.dword	_ZN41_INTERNAL_713a4f1e_4_k_cu_675e40c8_2679656thrust24THRUST_300001_SM_1000_NS3seqE


//--------------------- .text._ZN3cub18CUB_300001_SM_10006detail11EmptyKernelIvEEvv --------------------------
	.section	.text._ZN3cub18CUB_300001_SM_10006detail11EmptyKernelIvEEvv,"ax",@progbits
	.align	128
        .global         _ZN3cub18CUB_300001_SM_10006detail11EmptyKernelIvEEvv
        .type           _ZN3cub18CUB_300001_SM_10006detail11EmptyKernelIvEEvv,@function
        .size           _ZN3cub18CUB_300001_SM_10006detail11EmptyKernelIvEEvv,(.L_x_1 - _ZN3cub18CUB_300001_SM_10006detail11EmptyKernelIvEEvv)
        .other          _ZN3cub18CUB_300001_SM_10006detail11EmptyKernelIvEEvv,@"STO_CUDA_ENTRY STV_DEFAULT"
_ZN3cub18CUB_300001_SM_10006detail11EmptyKernelIvEEvv:
.text._ZN3cub18CUB_300001_SM_10006detail11EmptyKernelIvEEvv:
[----:B------:R-:W-:Y:S01]  /*0000*/  LDC R1, c[0x0][0x37c] ;  /* 0x0000df00ff017b82 */ /* 0x000fe20000000800 */
[----:B------:R-:W-:Y:S05]  /*0010*/  EXIT ;  /* 0x000000000000794d */ /* 0x000fea0003800000 */
.L_x_0:
[----:B------:R-:W-:-:S00]  /*0020*/  BRA `(.L_x_0) ;  /* 0xfffffffc00fc7947 */ /* 0x000fc0000383ffff */
[----:B------:R-:W-:-:S00]  /*0030*/  NOP ;  /* 0x0000000000007918 */ /* 0x000fc00000000000 */
        /* <DEDUP_REMOVED lines=12> */
.L_x_1:


//--------------------- .nv.shared.reserved.0     --------------------------
	.section	.nv.shared.reserved.0,"aw",@nobits
	.weak		__nv_reservedSMEM_offset_0_alias
	.size		__nv_reservedSMEM_offset_0_alias, 0, 64
	.other		__nv_reservedSMEM_offset_0_alias,@"STO_CUDA_RESERVED_SHARED STV_DEFAULT"
__nv_reservedSMEM_offset_0_alias:
	.zero		0
	.zero		64


//--------------------- .nv.global                --------------------------
	.section	.nv.global,"aw",@nobits
.nv.global:
	.type		_ZN41_INTERNAL_713a4f1e_4_k_cu_675e40c8_2679656thrust24THRUST_300001_SM_1000_NS3seqE,@object
	.size		_ZN41_INTERNAL_713a4f1e_4_k_cu_675e40c8_2679656thrust24THRUST_300001_SM_1000_NS3seqE,(_ZN41_INTERNAL_713a4f1e_4_k_cu_675e40c8_2679654cuda3std3__48in_placeE - _ZN41_INTERNAL_713a4f1e_4_k_cu_675e40c8_2679656thrust24THRUST_300001_SM_1000_NS3seqE)
_ZN41_INTERNAL_713a4f1e_4_k_cu_675e40c8_2679656thrust24THRUST_300001_SM_1000_NS3seqE:
	.zero		1
	.type		_ZN41_INTERNAL_713a4f1e_4_k_cu_675e40c8_2679654cuda3std3__48in_placeE,@object
	.size		_ZN41_INTERNAL_713a4f1e_4_k_cu_675e40c8_2679654cuda3std3__48in_placeE,(_ZN41_INTERNAL_713a4f1e_4_k_cu_675e40c8_2679654cuda3std6ranges3__45__cpo4sizeE - _ZN41_INTERNAL_713a4f1e_4_k_cu_675e40c8_2679654cuda3std3__48in_placeE)
_ZN41_INTERNAL_713a4f1e_4_k_cu_675e40c8_2679654cuda3std3__48in_placeE:
	.zero		1
	.type		_ZN41_INTERNAL_713a4f1e_4_k_cu_675e40c8_2679654cuda3std6ranges3__45__cpo4sizeE,@object
	.size		_ZN41_INTERNAL_713a4f1e_4_k_cu_675e40c8_2679654cuda3std6ranges3__45__cpo4sizeE,(_ZN41_INTERNAL_713a4f1e_4_k_cu_675e40c8_2679656thrust24THRUST_300001_SM_1000_NS12placeholders2_3E - _ZN41_INTERNAL_713a4f1e_4_k_cu_675e40c8_2679654cuda3std6ranges3__45__cpo4sizeE)
_ZN41_INTERNAL_713a4f1e_4_k_cu_675e40c8_2679654cuda3std6ranges3__45__cpo4sizeE:
	.zero		1
	.type		_ZN41_INTERNAL_713a4f1e_4_k_cu_675e40c8_2679656thrust24THRUST_300001_SM_1000_NS12placeholders2_3E,@object
	.size		_ZN41_INTERNAL_713a4f1e_4_k_cu_675e40c8_2679656thrust24THRUST_300001_SM_1000_NS12placeholders2_3E,(_ZN41_INTERNAL_713a4f1e_4_k_cu_675e40c8_2679654cuda3std3__45__cpo6cbeginE - _ZN41_INTERNAL_713a4f1e_4_k_cu_675e40c8_2679656thrust24THRUST_300001_SM_1000_NS12placeholders2_3E)
_ZN41_INTERNAL_713a4f1e_4_k_cu_675e40c8_2679656thrust24THRUST_300001_SM_1000_NS12placeholders2_3E:
	.zero		1
	.type		_ZN41_INTERNAL_713a4f1e_4_k_cu_675e40c8_2679654cuda3std3__45__cpo6cbeginE,@object
	.size		_ZN41_INTERNAL_713a4f1e_4_k_cu_675e40c8_2679654cuda3std3__45__cpo6cbeginE,(_ZN41_INTERNAL_713a4f1e_4_k_cu_675e40c8_2679654cuda3std6ranges3__45__cpo6cbeginE - _ZN41_INTERNAL_713a4f1e_4_k_cu_675e40c8_2679654cuda3std3__45__cpo6cbeginE)
_ZN41_INTERNAL_713a4f1e_4_k_cu_675e40c8_2679654cuda3std3__45__cpo6cbeginE:
	.zero		1
	.type		_ZN41_INTERNAL_713a4f1e_4_k_cu_675e40c8_2679654cuda3std6ranges3__45__cpo6cbeginE,@object
	.size		_ZN41_INTERNAL_713a4f1e_4_k_cu_675e40c8_2679654cuda3std6ranges3__45__cpo6cbeginE,(_ZN41_INTERNAL_713a4f1e_4_k_cu_675e40c8_2679656thrust24THRUST_300001_SM_1000_NS12placeholders2_7E - _ZN41_INTERNAL_713a4f1e_4_k_cu_675e40c8_2679654cuda3std6ranges3__45__cpo6cbeginE)
_ZN41_INTERNAL_713a4f1e_4_k_cu_675e40c8_2679654cuda3std6ranges3__45__cpo6cbeginE:
	.zero		1
	.type		_ZN41_INTERNAL_713a4f1e_4_k_cu_675e40c8_2679656thrust24THRUST_300001_SM_1000_NS12placeholders2_7E,@object
	.size		_ZN41_INTERNAL_713a4f1e_4_k_cu_675e40c8_2679656thrust24THRUST_300001_SM_1000_NS12placeholders2_7E,(_ZN41_INTERNAL_713a4f1e_4_k_cu_675e40c8_2679654cuda3std3__45__cpo7crbeginE - _ZN41_INTERNAL_713a4f1e_4_k_cu_675e40c8_2679656thrust24THRUST_300001_SM_1000_NS12placeholders2_7E)
_ZN41_INTERNAL_713a4f1e_4_k_cu_675e40c8_2679656thrust24THRUST_300001_SM_1000_NS12placeholders2_7E:
	.zero		1
	.type		_ZN41_INTERNAL_713a4f1e_4_k_cu_675e40c8_2679654cuda3std3__45__cpo7crbeginE,@object
	.size		_ZN41_INTERNAL_713a4f1e_4_k_cu_675e40c8_2679654cuda3std3__45__cpo7crbeginE,(_ZN41_INTERNAL_713a4f1e_4_k_cu_675e40c8_2679654cuda3std6ranges3__45__cpo4nextE - _ZN41_INTERNAL_713a4f1e_4_k_cu_675e40c8_2679654cuda3std3__45__cpo7crbeginE)
_ZN41_INTERNAL_713a4f1e_4_k_cu_675e40c8_2679654cuda3std3__45__cpo7crbeginE:
	.zero		1
	.type		_ZN41_INTERNAL_713a4f1e_4_k_cu_675e40c8_2679654cuda3std6ranges3__45__cpo4nextE,@object
	.size		_ZN41_INTERNAL_713a4f1e_4_k_cu_675e40c8_2679654cuda3std6ranges3__45__cpo4nextE,(_ZN41_INTERNAL_713a4f1e_4_k_cu_675e40c8_2679654cuda3std6ranges3__45__cpo4swapE - _ZN41_INTERNAL_713a4f1e_4_k_cu_675e40c8_2679654cuda3std6ranges3__45__cpo4nextE)
_ZN41_INTERNAL_713a4f1e_4_k_cu_675e40c8_2679654cuda3std6ranges3__45__cpo4nextE:
	.zero		1
	.type		_ZN41_INTERNAL_713a4f1e_4_k_cu_675e40c8_2679654cuda3std6ranges3__45__cpo4swapE,@object
	.size		_ZN41_INTERNAL_713a4f1e_4_k_cu_675e40c8_2679654cuda3std6ranges3__45__cpo4swapE,(_ZN41_INTERNAL_713a4f1e_4_k_cu_675e40c8_2679656thrust24THRUST_300001_SM_1000_NS8cuda_cub10par_nosyncE - _ZN41_INTERNAL_713a4f1e_4_k_cu_675e40c8_2679654cuda3std6ranges3__45__cpo4swapE)
_ZN41_INTERNAL_713a4f1e_4_k_cu_675e40c8_2679654cuda3std6ranges3__45__cpo4swapE:
	.zero		1
	.type		_ZN41_INTERNAL_713a4f1e_4_k_cu_675e40c8_2679656thrust24THRUST_300001_SM_1000_NS8cuda_cub10par_nosyncE,@object
	.size		_ZN41_INTERNAL_713a4f1e_4_k_cu_675e40c8_2679656thrust24THRUST_300001_SM_1000_NS8cuda_cub10par_nosyncE,(_ZN41_INTERNAL_713a4f1e_4_k_cu_675e40c8_2679656thrust24THRUST_300001_SM_1000_NS12placeholders2_9E - _ZN41_INTERNAL_713a4f1e_4_k_cu_675e40c8_2679656thrust24THRUST_300001_SM_1000_NS8cuda_cub10par_nosyncE)
_ZN41_INTERNAL_713a4f1e_4_k_cu_675e40c8_2679656thrust24THRUST_300001_SM_1000_NS8cuda_cub10par_nosyncE:
	.zero		1
	.type		_ZN41_INTERNAL_713a4f1e_4_k_cu_675e40c8_2679656thrust24THRUST_300001_SM_1000_NS12placeholders2_9E,@object
	.size		_ZN41_INTERNAL_713a4f1e_4_k_cu_675e40c8_2679656thrust24THRUST_300001_SM_1000_NS12placeholders2_9E,(_ZN41_INTERNAL_713a4f1e_4_k_cu_675e40c8_2679654cuda3std3__443_GLOBAL__N__713a4f1e_4_k_cu_675e40c8_2679656ignoreE - _ZN41_INTERNAL_713a4f1e_4_k_cu_675e40c8_2679656thrust24THRUST_300001_SM_1000_NS12placeholders2_9E)
_ZN41_INTERNAL_713a4f1e_4_k_cu_675e40c8_2679656thrust24THRUST_300001_SM_1000_NS12placeholders2_9E:
	.zero		1
	.type		_ZN41_INTERNAL_713a4f1e_4_k_cu_675e40c8_2679654cuda3std3__443_GLOBAL__N__713a4f1e_4_k_cu_675e40c8_2679656ignoreE,@object
	.size		_ZN41_INTERNAL_713a4f1e_4_k_cu_675e40c8_2679654cuda3std3__443_GLOBAL__N__713a4f1e_4_k_cu_675e40c8_2679656ignoreE,(_ZN41_INTERNAL_713a4f1e_4_k_cu_675e40c8_2679654cuda3std6ranges3__45__cpo4dataE - _ZN41_INTERNAL_713a4f1e_4_k_cu_675e40c8_2679654cuda3std3__443_GLOBAL__N__713a4f1e_4_k_cu_675e40c8_2679656ignoreE)
_ZN41_INTERNAL_713a4f1e_4_k_cu_675e40c8_2679654cuda3std3__443_GLOBAL__N__713a4f1e_4_k_cu_675e40c8_2679656ignoreE:
	.zero		1
	.type		_ZN41_INTERNAL_713a4f1e_4_k_cu_675e40c8_2679654cuda3std6ranges3__45__cpo4dataE,@object
	.size		_ZN41_INTERNAL_713a4f1e_4_k_cu_675e40c8_2679654cuda3std6ranges3__45__cpo4dataE,(_ZN41_INTERNAL_713a4f1e_4_k_cu_675e40c8_2679656thrust24THRUST_300001_SM_1000_NS12placeholders2_1E - _ZN41_INTERNAL_713a4f1e_4_k_cu_675e40c8_2679654cuda3std6ranges3__45__cpo4dataE)
_ZN41_INTERNAL_713a4f1e_4_k_cu_675e40c8_2679654cuda3std6ranges3__45__cpo4dataE:
	.zero		1
	.type		_ZN41_INTERNAL_713a4f1e_4_k_cu_675e40c8_2679656thrust24THRUST_300001_SM_1000_NS12placeholders2_1E,@object
	.size		_ZN41_INTERNAL_713a4f1e_4_k_cu_675e40c8_2679656thrust24THRUST_300001_SM_1000_NS12placeholders2_1E,(_ZN41_INTERNAL_713a4f1e_4_k_cu_675e40c8_2679654cuda3std3__45__cpo5beginE - _ZN41_INTERNAL_713a4f1e_4_k_cu_675e40c8_2679656thrust24THRUST_300001_SM_1000_NS12placeholders2_1E)
_ZN41_INTERNAL_713a4f1e_4_k_cu_675e40c8_2679656thrust24THRUST_300001_SM_1000_NS12placeholders2_1E:
	.zero		1
	.type		_ZN41_INTERNAL_713a4f1e_4_k_cu_675e40c8_2679654cuda3std3__45__cpo5beginE,@object
	.size		_ZN41_INTERNAL_713a4f1e_4_k_cu_675e40c8_2679654cuda3std3__45__cpo5beginE,(_ZN41_INTERNAL_713a4f1e_4_k_cu_675e40c8_2679654cuda3std6ranges3__45__cpo5beginE - _ZN41_INTERNAL_713a4f1e_4_k_cu_675e40c8_2679654cuda3std3__45__cpo5beginE)
_ZN41_INTERNAL_713a4f1e_4_k_cu_675e40c8_2679654cuda3std3__45__cpo5beginE:
	.zero		1
	.type		_ZN41_INTERNAL_713a4f1e_4_k_cu_675e40c8_2679654cuda3std6ranges3__45__cpo5beginE,@object
	.size		_ZN41_INTERNAL_713a4f1e_4_k_cu_675e40c8_2679654cuda3std6ranges3__45__cpo5beginE,(_ZN41_INTERNAL_713a4f1e_4_k_cu_675e40c8_2679656thrust24THRUST_300001_SM_1000_NS12placeholders2_5E - _ZN41_INTERNAL_713a4f1e_4_k_cu_675e40c8_2679654cuda3std6ranges3__45__cpo5beginE)
_ZN41_INTERNAL_713a4f1e_4_k_cu_675e40c8_2679654cuda3std6ranges3__45__cpo5beginE:
	.zero		1
	.type		_ZN41_INTERNAL_713a4f1e_4_k_cu_675e40c8_2679656thrust24THRUST_300001_SM_1000_NS12placeholders2_5E,@object
	.size		_ZN41_INTERNAL_713a4f1e_4_k_cu_675e40c8_2679656thrust24THRUST_300001_SM_1000_NS12placeholders2_5E,(_ZN41_INTERNAL_713a4f1e_4_k_cu_675e40c8_2679654cuda3std3__45__cpo6rbeginE - _ZN41_INTERNAL_713a4f1e_4_k_cu_675e40c8_2679656thrust24THRUST_300001_SM_1000_NS12placeholders2_5E)
_ZN41_INTERNAL_713a4f1e_4_k_cu_675e40c8_2679656thrust24THRUST_300001_SM_1000_NS12placeholders2_5E:
	.zero		1
	.type		_ZN41_INTERNAL_713a4f1e_4_k_cu_675e40c8_2679654cuda3std3__45__cpo6rbeginE,@object
	.size		_ZN41_INTERNAL_713a4f1e_4_k_cu_675e40c8_2679654cuda3std3__45__cpo6rbeginE,(_ZN41_INTERNAL_713a4f1e_4_k_cu_675e40c8_2679654cuda3std6ranges3__45__cpo7advanceE - _ZN41_INTERNAL_713a4f1e_4_k_cu_675e40c8_2679654cuda3std3__45__cpo6rbeginE)
_ZN41_INTERNAL_713a4f1e_4_k_cu_675e40c8_2679654cuda3std3__45__cpo6rbeginE:
	.zero		1
	.type		_ZN41_INTERNAL_713a4f1e_4_k_cu_675e40c8_2679654cuda3std6ranges3__45__cpo7advanceE,@object
	.size		_ZN41_INTERNAL_713a4f1e_4_k_cu_675e40c8_2679654cuda3std6ranges3__45__cpo7advanceE,(_ZN41_INTERNAL_713a4f1e_4_k_cu_675e40c8_2679654cuda3std3__47nulloptE - _ZN41_INTERNAL_713a4f1e_4_k_cu_675e40c8_2679654cuda3std6ranges3__45__cpo7advanceE)
_ZN41_INTERNAL_713a4f1e_4_k_cu_675e40c8_2679654cuda3std6ranges3__45__cpo7advanceE:
	.zero		1
	.type		_ZN41_INTERNAL_713a4f1e_4_k_cu_675e40c8_2679654cuda3std3__47nulloptE,@object
	.size		_ZN41_INTERNAL_713a4f1e_4_k_cu_675e40c8_2679654cuda3std3__47nulloptE,(_ZN41_INTERNAL_713a4f1e_4_k_cu_675e40c8_2679654cuda3std6ranges3__45__cpo8distanceE - _ZN41_INTERNAL_713a4f1e_4_k_cu_675e40c8_2679654cuda3std3__47nulloptE)
_ZN41_INTERNAL_713a4f1e_4_k_cu_675e40c8_2679654cuda3std3__47nulloptE:
	.zero		1
	.type		_ZN41_INTERNAL_713a4f1e_4_k_cu_675e40c8_2679654cuda3std6ranges3__45__cpo8distanceE,@object
	.size		_ZN41_INTERNAL_713a4f1e_4_k_cu_675e40c8_2679654cuda3std6ranges3__45__cpo8distanceE,(_ZN41_INTERNAL_713a4f1e_4_k_cu_675e40c8_2679656thrust24THRUST_300001_SM_1000_NS12placeholders3_10E - _ZN41_INTERNAL_713a4f1e_4_k_cu_675e40c8_2679654cuda3std6ranges3__45__cpo8distanceE)
_ZN41_INTERNAL_713a4f1e_4_k_cu_675e40c8_2679654cuda3std6ranges3__45__cpo8distanceE:
	.zero		1
	.type		_ZN41_INTERNAL_713a4f1e_4_k_cu_675e40c8_2679656thrust24THRUST_300001_SM_1000_NS12placeholders3_10E,@object
	.size		_ZN41_INTERNAL_713a4f1e_4_k_cu_675e40c8_2679656thrust24THRUST_300001_SM_1000_NS12placeholders3_10E,(_ZN41_INTERNAL_713a4f1e_4_k_cu_675e40c8_2679654cuda3std3__419piecewise_constructE - _ZN41_INTERNAL_713a4f1e_4_k_cu_675e40c8_2679656thrust24THRUST_300001_SM_1000_NS12placeholders3_10E)
_ZN41_INTERNAL_713a4f1e_4_k_cu_675e40c8_2679656thrust24THRUST_300001_SM_1000_NS12placeholders3_10E:
	.zero		1
	.type		_ZN41_INTERNAL_713a4f1e_4_k_cu_675e40c8_2679654cuda3std3__419piecewise_constructE,@object
	.size		_ZN41_INTERNAL_713a4f1e_4_k_cu_675e40c8_2679654cuda3std3__419piecewise_constructE,(_ZN41_INTERNAL_713a4f1e_4_k_cu_675e40c8_2679654cuda3std6ranges3__45__cpo5cdataE - _ZN41_INTERNAL_713a4f1e_4_k_cu_675e40c8_2679654cuda3std3__419piecewise_constructE)
_ZN41_INTERNAL_713a4f1e_4_k_cu_675e40c8_2679654cuda3std3__419piecewise_constructE:
	.zero		1
	.type		_ZN41_INTERNAL_713a4f1e_4_k_cu_675e40c8_2679654cuda3std6ranges3__45__cpo5cdataE,@object
	.size		_ZN41_INTERNAL_713a4f1e_4_k_cu_675e40c8_2679654cuda3std6ranges3__45__cpo5cdataE,(_ZN41_INTERNAL_713a4f1e_4_k_cu_675e40c8_2679656thrust24THRUST_300001_SM_1000_NS12placeholders2_2E - _ZN41_INTERNAL_713a4f1e_4_k_cu_675e40c8_2679654cuda3std6ranges3__45__cpo5cdataE)
_ZN41_INTERNAL_713a4f1e_4_k_cu_675e40c8_2679654cuda3std6ranges3__45__cpo5cdataE:
	.zero		1
	.type		_ZN41_INTERNAL_713a4f1e_4_k_cu_675e40c8_2679656thrust24THRUST_300001_SM_1000_NS12placeholders2_2E,@object
	.size		_ZN41_INTERNAL_713a4f1e_4_k_cu_675e40c8_2679656thrust24THRUST_300001_SM_1000_NS12placeholders2_2E,(_ZN41_INTERNAL_713a4f1e_4_k_cu_675e40c8_2679654cuda3std3__45__cpo3endE - _ZN41_INTERNAL_713a4f1e_4_k_cu_675e40c8_2679656thrust24THRUST_300001_SM_1000_NS12placeholders2_2E)
_ZN41_INTERNAL_713a4f1e_4_k_cu_675e40c8_2679656thrust24THRUST_300001_SM_1000_NS12placeholders2_2E:
	.zero		1
	.type		_ZN41_INTERNAL_713a4f1e_4_k_cu_675e40c8_2679654cuda3std3__45__cpo3endE,@object
	.size		_ZN41_INTERNAL_713a4f1e_4_k_cu_675e40c8_2679654cuda3std3__45__cpo3endE,(_ZN41_INTERNAL_713a4f1e_4_k_cu_675e40c8_2679654cuda3std6ranges3__45__cpo3endE - _ZN41_INTERNAL_713a4f1e_4_k_cu_675e40c8_2679654cuda3std3__45__cpo3endE)
_ZN41_INTERNAL_713a4f1e_4_k_cu_675e40c8_2679654cuda3std3__45__cpo3endE:
	.zero		1
	.type		_ZN41_INTERNAL_713a4f1e_4_k_cu_675e40c8_2679654cuda3std6ranges3__45__cpo3endE,@object
	.size		_ZN41_INTERNAL_713a4f1e_4_k_cu_675e40c8_2679654cuda3std6ranges3__45__cpo3endE,(_ZN41_INTERNAL_713a4f1e_4_k_cu_675e40c8_2679656thrust24THRUST_300001_SM_1000_NS12placeholders2_6E - _ZN41_INTERNAL_713a4f1e_4_k_cu_675e40c8_2679654cuda3std6ranges3__45__cpo3endE)
_ZN41_INTERNAL_713a4f1e_4_k_cu_675e40c8_2679654cuda3std6ranges3__45__cpo3endE:
	.zero		1
	.type		_ZN41_INTERNAL_713a4f1e_4_k_cu_675e40c8_2679656thrust24THRUST_300001_SM_1000_NS12placeholders2_6E,@object
	.size		_ZN41_INTERNAL_713a4f1e_4_k_cu_675e40c8_2679656thrust24THRUST_300001_SM_1000_NS12placeholders2_6E,(_ZN41_INTERNAL_713a4f1e_4_k_cu_675e40c8_2679654cuda3std3__45__cpo4rendE - _ZN41_INTERNAL_713a4f1e_4_k_cu_675e40c8_2679656thrust24THRUST_300001_SM_1000_NS12placeholders2_6E)
_ZN41_INTERNAL_713a4f1e_4_k_cu_675e40c8_2679656thrust24THRUST_300001_SM_1000_NS12placeholders2_6E:
	.zero		1
	.type		_ZN41_INTERNAL_713a4f1e_4_k_cu_675e40c8_2679654cuda3std3__45__cpo4rendE,@object
	.size		_ZN41_INTERNAL_713a4f1e_4_k_cu_675e40c8_2679654cuda3std3__45__cpo4rendE,(_ZN41_INTERNAL_713a4f1e_4_k_cu_675e40c8_2679654cuda3std6ranges3__45__cpo9iter_swapE - _ZN41_INTERNAL_713a4f1e_4_k_cu_675e40c8_2679654cuda3std3__45__cpo4rendE)
_ZN41_INTERNAL_713a4f1e_4_k_cu_675e40c8_2679654cuda3std3__45__cpo4rendE:
	.zero		1
	.type		_ZN41_INTERNAL_713a4f1e_4_k_cu_675e40c8_2679654cuda3std6ranges3__45__cpo9iter_swapE,@object
	.size		_ZN41_INTERNAL_713a4f1e_4_k_cu_675e40c8_2679654cuda3std6ranges3__45__cpo9iter_swapE,(_ZN41_INTERNAL_713a4f1e_4_k_cu_675e40c8_2679654cuda3std3__48unexpectE - _ZN41_INTERNAL_713a4f1e_4_k_cu_675e40c8_2679654cuda3std6ranges3__45__cpo9iter_swapE)
_ZN41_INTERNAL_713a4f1e_4_k_cu_675e40c8_2679654cuda3std6ranges3__45__cpo9iter_swapE:
	.zero		1
	.type		_ZN41_INTERNAL_713a4f1e_4_k_cu_675e40c8_2679654cuda3std3__48unexpectE,@object
	.size		_ZN41_INTERNAL_713a4f1e_4_k_cu_675e40c8_2679654cuda3std3__48unexpectE,(_ZN41_INTERNAL_713a4f1e_4_k_cu_675e40c8_2679656thrust24THRUST_300001_SM_1000_NS8cuda_cub3parE - _ZN41_INTERNAL_713a4f1e_4_k_cu_675e40c8_2679654cuda3std3__48unexpectE)
_ZN41_INTERNAL_713a4f1e_4_k_cu_675e40c8_2679654cuda3std3__48unexpectE:
	.zero		1
	.type		_ZN41_INTERNAL_713a4f1e_4_k_cu_675e40c8_2679656thrust24THRUST_300001_SM_1000_NS8cuda_cub3parE,@object
	.size		_ZN41_INTERNAL_713a4f1e_4_k_cu_675e40c8_2679656thrust24THRUST_300001_SM_1000_NS8cuda_cub3parE,(_ZN41_INTERNAL_713a4f1e_4_k_cu_675e40c8_2679656thrust24THRUST_300001_SM_1000_NS12placeholders2_4E - _ZN41_INTERNAL_713a4f1e_4_k_cu_675e40c8_2679656thrust24THRUST_300001_SM_1000_NS8cuda_cub3parE)
_ZN41_INTERNAL_713a4f1e_4_k_cu_675e40c8_2679656thrust24THRUST_300001_SM_1000_NS8cuda_cub3parE:
	.zero		1
	.type		_ZN41_INTERNAL_713a4f1e_4_k_cu_675e40c8_2679656thrust24THRUST_300001_SM_1000_NS12placeholders2_4E,@object
	.size		_ZN41_INTERNAL_713a4f1e_4_k_cu_675e40c8_2679656thrust24THRUST_300001_SM_1000_NS12placeholders2_4E,(_ZN41_INTERNAL_713a4f1e_4_k_cu_675e40c8_2679654cuda3std3__45__cpo4cendE - _ZN41_INTERNAL_713a4f1e_4_k_cu_675e40c8_2679656thrust24THRUST_300001_SM_1000_NS12placeholders2_4E)
_ZN41_INTERNAL_713a4f1e_4_k_cu_675e40c8_2679656thrust24THRUST_300001_SM_1000_NS12placeholders2_4E:
	.zero		1
	.type		_ZN41_INTERNAL_713a4f1e_4_k_cu_675e40c8_2679654cuda3std3__45__cpo4cendE,@object
	.size		_ZN41_INTERNAL_713a4f1e_4_k_cu_675e40c8_2679654cuda3std3__45__cpo4cendE,(_ZN41_INTERNAL_713a4f1e_4_k_cu_675e40c8_2679654cuda3std6ranges3__45__cpo4cendE - _ZN41_INTERNAL_713a4f1e_4_k_cu_675e40c8_2679654cuda3std3__45__cpo4cendE)
_ZN41_INTERNAL_713a4f1e_4_k_cu_675e40c8_2679654cuda3std3__45__cpo4cendE:
	.zero		1
	.type		_ZN41_INTERNAL_713a4f1e_4_k_cu_675e40c8_2679654cuda3std6ranges3__45__cpo4cendE,@object
	.size		_ZN41_INTERNAL_713a4f1e_4_k_cu_675e40c8_2679654cuda3std6ranges3__45__cpo4cendE,(_ZN41_INTERNAL_713a4f1e_4_k_cu_675e40c8_2679654cuda3std3__420unreachable_sentinelE - _ZN41_INTERNAL_713a4f1e_4_k_cu_675e40c8_2679654cuda3std6ranges3__45__cpo4cendE)
_ZN41_INTERNAL_713a4f1e_4_k_cu_675e40c8_2679654cuda3std6ranges3__45__cpo4cendE:
	.zero		1
	.type		_ZN41_INTERNAL_713a4f1e_4_k_cu_675e40c8_2679654cuda3std3__420unreachable_sentinelE,@object
	.size		_ZN41_INTERNAL_713a4f1e_4_k_cu_675e40c8_2679654cuda3std3__420unreachable_sentinelE,(_ZN41_INTERNAL_713a4f1e_4_k_cu_675e40c8_2679654cuda3std6ranges3__45__cpo5ssizeE - _ZN41_INTERNAL_713a4f1e_4_k_cu_675e40c8_2679654cuda3std3__420unreachable_sentinelE)
_ZN41_INTERNAL_713a4f1e_4_k_cu_675e40c8_2679654cuda3std3__420unreachable_sentinelE:
	.zero		1
	.type		_ZN41_INTERNAL_713a4f1e_4_k_cu_675e40c8_2679654cuda3std6ranges3__45__cpo5ssizeE,@object
	.size		_ZN41_INTERNAL_713a4f1e_4_k_cu_675e40c8_2679654cuda3std6ranges3__45__cpo5ssizeE,(_ZN41_INTERNAL_713a4f1e_4_k_cu_675e40c8_2679656thrust24THRUST_300001_SM_1000_NS12placeholders2_8E - _ZN41_INTERNAL_713a4f1e_4_k_cu_675e40c8_2679654cuda3std6ranges3__45__cpo5ssizeE)
_ZN41_INTERNAL_713a4f1e_4_k_cu_675e40c8_2679654cuda3std6ranges3__45__cpo5ssizeE:
	.zero		1
	.type		_ZN41_INTERNAL_713a4f1e_4_k_cu_675e40c8_2679656thrust24THRUST_300001_SM_1000_NS12placeholders2_8E,@object
	.size		_ZN41_INTERNAL_713a4f1e_4_k_cu_675e40c8_2679656thrust24THRUST_300001_SM_1000_NS12placeholders2_8E,(_ZN41_INTERNAL_713a4f1e_4_k_cu_675e40c8_2679654cuda3std3__45__cpo5crendE - _ZN41_INTERNAL_713a4f1e_4_k_cu_675e40c8_2679656thrust24THRUST_300001_SM_1000_NS12placeholders2_8E)
_ZN41_INTERNAL_713a4f1e_4_k_cu_675e40c8_2679656thrust24THRUST_300001_SM_1000_NS12placeholders2_8E:
	.zero		1
	.type		_ZN41_INTERNAL_713a4f1e_4_k_cu_675e40c8_2679654cuda3std3__45__cpo5crendE,@object
	.size		_ZN41_INTERNAL_713a4f1e_4_k_cu_675e40c8_2679654cuda3std3__45__cpo5crendE,(_ZN41_INTERNAL_713a4f1e_4_k_cu_675e40c8_2679654cuda3std6ranges3__45__cpo4prevE - _ZN41_INTERNAL_713a4f1e_4_k_cu_675e40c8_2679654cuda3std3__45__cpo5crendE)
_ZN41_INTERNAL_713a4f1e_4_k_cu_675e40c8_2679654cuda3std3__45__cpo5crendE:
	.zero		1
	.type		_ZN41_INTERNAL_713a4f1e_4_k_cu_675e40c8_2679654cuda3std6ranges3__45__cpo4prevE,@object
	.size		_ZN41_INTERNAL_713a4f1e_4_k_cu_675e40c8_2679654cuda3std6ranges3__45__cpo4prevE,(_ZN41_INTERNAL_713a4f1e_4_k_cu_675e40c8_2679654cuda3std6ranges3__45__cpo9iter_moveE - _ZN41_INTERNAL_713a4f1e_4_k_cu_675e40c8_2679654cuda3std6ranges3__45__cpo4prevE)
_ZN41_INTERNAL_713a4f1e_4_k_cu_675e40c8_2679654cuda3std6ranges3__45__cpo4prevE:
	.zero		1
	.type		_ZN41_INTERNAL_713a4f1e_4_k_cu_675e40c8_2679654cuda3std6ranges3__45__cpo9iter_moveE,@object
	.size		_ZN41_INTERNAL_713a4f1e_4_k_cu_675e40c8_2679654cuda3std6ranges3__45__cpo9iter_moveE,(_ZN41_INTERNAL_713a4f1e_4_k_cu_675e40c8_2679656thrust24THRUST_300001_SM_1000_NS6system6detail10sequential3seqE - _ZN41_INTERNAL_713a4f1e_4_k_cu_675e40c8_2679654cuda3std6ranges3__45__cpo9iter_moveE)
_ZN41_INTERNAL_713a4f1e_4_k_cu_675e40c8_2679654cuda3std6ranges3__45__cpo9iter_moveE:
	.zero		1
	.type		_ZN41_INTERNAL_713a4f1e_4_k_cu_675e40c8_2679656thrust24THRUST_300001_SM_1000_NS6system6detail10sequential3seqE,@object
	.size		_ZN41_INTERNAL_713a4f1e_4_k_cu_675e40c8_2679656thrust24THRUST_300001_SM_1000_NS6system6detail10sequential3seqE,(.L_31 - _ZN41_INTERNAL_713a4f1e_4_k_cu_675e40c8_2679656thrust24THRUST_300001_SM_1000_NS6system6detail10sequential3seqE)
_ZN41_INTERNAL_713a4f1e_4_k_cu_675e40c8_2679656thrust24THRUST_300001_SM_1000_NS6system6detail10sequential3seqE:
	.zero		1
.L_31:


//--------------------- .nv.constant0._ZN3cub18CUB_300001_SM_10006detail11EmptyKernelIvEEvv --------------------------
	.section	.nv.constant0._ZN3cub18CUB_300001_SM_10006detail11EmptyKernelIvEEvv,"a",@progbits
	.sectionflags	@""
	.align	4
.nv.constant0._ZN3cub18CUB_300001_SM_10006detail11EmptyKernelIvEEvv:
	.zero		896


//--------------------- SYMBOLS --------------------------

	.type		.nv.reservedSmem.offset0,@object
	.size		.nv.reservedSmem.offset0,0x4
